//
// Generated by NVIDIA NVVM Compiler
//
// Compiler Build ID: CL-36424714
// Cuda compilation tools, release 13.0, V13.0.88
// Based on NVVM 20.0.0
//

.version 9.0
.target sm_100
.address_size 64

	// .globl	_Z6d_GrepPcS_S_ii

.visible .entry _Z6d_GrepPcS_S_ii(
	.param .u64 .ptr .align 1 _Z6d_GrepPcS_S_ii_param_0,
	.param .u64 .ptr .align 1 _Z6d_GrepPcS_S_ii_param_1,
	.param .u64 .ptr .align 1 _Z6d_GrepPcS_S_ii_param_2,
	.param .u32 _Z6d_GrepPcS_S_ii_param_3,
	.param .u32 _Z6d_GrepPcS_S_ii_param_4
)
{
	.reg .pred 	%p<31>;
	.reg .b16 	%rs<67>;
	.reg .b32 	%r<37>;
	.reg .b64 	%rd<90>;

	ld.param.u64 	%rd54, [_Z6d_GrepPcS_S_ii_param_0];
	ld.param.u64 	%rd56, [_Z6d_GrepPcS_S_ii_param_1];
	ld.param.u64 	%rd55, [_Z6d_GrepPcS_S_ii_param_2];
	ld.param.u32 	%r24, [_Z6d_GrepPcS_S_ii_param_3];
	ld.param.u32 	%r23, [_Z6d_GrepPcS_S_ii_param_4];
	cvta.to.global.u64 	%rd1, %rd56;
	mov.u32 	%r25, %ntid.x;
	mov.u32 	%r26, %ctaid.x;
	mov.u32 	%r27, %tid.x;
	mad.lo.s32 	%r1, %r25, %r26, %r27;
	setp.ge.s32 	%p1, %r1, %r24;
	@%p1 bra 	$L__BB0_38;
	cvta.to.global.u64 	%rd2, %rd54;
	mul.lo.s32 	%r2, %r23, %r1;
	cvt.s64.s32 	%rd57, %r2;
	add.s64 	%rd75, %rd2, %rd57;
	add.s64 	%rd69, %rd54, %rd57;
	ld.global.u8 	%rs4, [%rd1];
	setp.eq.s16 	%p2, %rs4, 0;
	@%p2 bra 	$L__BB0_10;
	setp.lt.s32 	%p3, %r23, 1;
	@%p3 bra 	$L__BB0_38;
	mov.b32 	%r32, 0;
	mov.u64 	%rd65, %rd75;
$L__BB0_4:
	ld.global.u8 	%rs66, [%rd65];
	setp.eq.s16 	%p4, %rs66, 0;
	mov.u64 	%rd68, %rd1;
	@%p4 bra 	$L__BB0_8;
	mov.u64 	%rd68, %rd1;
	mov.u64 	%rd67, %rd65;
$L__BB0_6:
	ld.global.u8 	%rs5, [%rd68];
	setp.ne.s16 	%p5, %rs66, %rs5;
	@%p5 bra 	$L__BB0_8;
	add.s64 	%rd9, %rd67, 1;
	add.s64 	%rd68, %rd68, 1;
	ld.global.u8 	%rs66, [%rd67+1];
	setp.ne.s16 	%p6, %rs66, 0;
	mov.u64 	%rd67, %rd9;
	@%p6 bra 	$L__BB0_6;
$L__BB0_8:
	ld.global.u8 	%rs7, [%rd68];
	setp.eq.s16 	%p7, %rs7, 0;
	@%p7 bra 	$L__BB0_10;
	add.s64 	%rd65, %rd65, 1;
	add.s64 	%rd69, %rd69, 1;
	add.s32 	%r32, %r32, 1;
	setp.eq.s32 	%p8, %r32, %r23;
	@%p8 bra 	$L__BB0_38;
	bra.uni 	$L__BB0_4;
$L__BB0_10:
	setp.eq.s64 	%p9, %rd69, 0;
	@%p9 bra 	$L__BB0_38;
	cvta.to.global.u64 	%rd58, %rd55;
	add.s64 	%rd74, %rd58, %rd57;
	setp.gt.u64 	%p10, %rd58, %rd2;
	cvt.s64.s32 	%rd61, %r23;
	add.s64 	%rd62, %rd75, %rd61;
	setp.lt.u64 	%p11, %rd74, %rd62;
	and.pred  	%p12, %p10, %p11;
	@%p12 bra 	$L__BB0_25;
	setp.eq.s32 	%p22, %r23, 0;
	@%p22 bra 	$L__BB0_38;
	and.b32  	%r5, %r23, 15;
	setp.lt.u32 	%p23, %r23, 16;
	@%p23 bra 	$L__BB0_16;
	and.b32  	%r31, %r23, -16;
	neg.s32 	%r33, %r31;
	mov.u64 	%rd70, %rd74;
	mov.u64 	%rd71, %rd75;
$L__BB0_15:
	.pragma "nounroll";
	ld.global.u8 	%rs37, [%rd71];
	st.global.u8 	[%rd70], %rs37;
	ld.global.u8 	%rs38, [%rd71+1];
	st.global.u8 	[%rd70+1], %rs38;
	ld.global.u8 	%rs39, [%rd71+2];
	st.global.u8 	[%rd70+2], %rs39;
	ld.global.u8 	%rs40, [%rd71+3];
	st.global.u8 	[%rd70+3], %rs40;
	ld.global.u8 	%rs41, [%rd71+4];
	st.global.u8 	[%rd70+4], %rs41;
	ld.global.u8 	%rs42, [%rd71+5];
	st.global.u8 	[%rd70+5], %rs42;
	ld.global.u8 	%rs43, [%rd71+6];
	st.global.u8 	[%rd70+6], %rs43;
	ld.global.u8 	%rs44, [%rd71+7];
	st.global.u8 	[%rd70+7], %rs44;
	ld.global.u8 	%rs45, [%rd71+8];
	st.global.u8 	[%rd70+8], %rs45;
	ld.global.u8 	%rs46, [%rd71+9];
	st.global.u8 	[%rd70+9], %rs46;
	ld.global.u8 	%rs47, [%rd71+10];
	st.global.u8 	[%rd70+10], %rs47;
	ld.global.u8 	%rs48, [%rd71+11];
	st.global.u8 	[%rd70+11], %rs48;
	ld.global.u8 	%rs49, [%rd71+12];
	st.global.u8 	[%rd70+12], %rs49;
	ld.global.u8 	%rs50, [%rd71+13];
	st.global.u8 	[%rd70+13], %rs50;
	ld.global.u8 	%rs51, [%rd71+14];
	st.global.u8 	[%rd70+14], %rs51;
	add.s64 	%rd75, %rd71, 16;
	ld.global.u8 	%rs52, [%rd71+15];
	add.s64 	%rd74, %rd70, 16;
	st.global.u8 	[%rd70+15], %rs52;
	add.s32 	%r33, %r33, 16;
	setp.eq.s32 	%p24, %r33, 0;
	mov.u64 	%rd70, %rd74;
	mov.u64 	%rd71, %rd75;
	@%p24 bra 	$L__BB0_16;
	bra.uni 	$L__BB0_15;
$L__BB0_16:
	setp.eq.s32 	%p25, %r5, 0;
	@%p25 bra 	$L__BB0_38;
	and.b32  	%r13, %r23, 7;
	setp.lt.u32 	%p26, %r5, 8;
	@%p26 bra 	$L__BB0_19;
	ld.global.u8 	%rs53, [%rd75];
	st.global.u8 	[%rd74], %rs53;
	ld.global.u8 	%rs54, [%rd75+1];
	st.global.u8 	[%rd74+1], %rs54;
	ld.global.u8 	%rs55, [%rd75+2];
	st.global.u8 	[%rd74+2], %rs55;
	ld.global.u8 	%rs56, [%rd75+3];
	st.global.u8 	[%rd74+3], %rs56;
	ld.global.u8 	%rs57, [%rd75+4];
	st.global.u8 	[%rd74+4], %rs57;
	ld.global.u8 	%rs58, [%rd75+5];
	st.global.u8 	[%rd74+5], %rs58;
	ld.global.u8 	%rs59, [%rd75+6];
	st.global.u8 	[%rd74+6], %rs59;
	ld.global.u8 	%rs60, [%rd75+7];
	st.global.u8 	[%rd74+7], %rs60;
	add.s64 	%rd75, %rd75, 8;
	add.s64 	%rd74, %rd74, 8;
$L__BB0_19:
	setp.eq.s32 	%p27, %r13, 0;
	@%p27 bra 	$L__BB0_38;
	and.b32  	%r14, %r23, 3;
	setp.lt.u32 	%p28, %r13, 4;
	@%p28 bra 	$L__BB0_22;
	ld.global.u8 	%rs61, [%rd75];
	st.global.u8 	[%rd74], %rs61;
	ld.global.u8 	%rs62, [%rd75+1];
	st.global.u8 	[%rd74+1], %rs62;
	ld.global.u8 	%rs63, [%rd75+2];
	st.global.u8 	[%rd74+2], %rs63;
	ld.global.u8 	%rs64, [%rd75+3];
	st.global.u8 	[%rd74+3], %rs64;
	add.s64 	%rd75, %rd75, 4;
	add.s64 	%rd74, %rd74, 4;
$L__BB0_22:
	setp.eq.s32 	%p29, %r14, 0;
	@%p29 bra 	$L__BB0_38;
	neg.s32 	%r35, %r14;
$L__BB0_24:
	.pragma "nounroll";
	add.s64 	%rd38, %rd75, 1;
	ld.global.u8 	%rs65, [%rd75];
	add.s64 	%rd39, %rd74, 1;
	st.global.u8 	[%rd74], %rs65;
	add.s32 	%r35, %r35, 1;
	setp.eq.s32 	%p30, %r35, 0;
	mov.u64 	%rd74, %rd39;
	mov.u64 	%rd75, %rd38;
	@%p30 bra 	$L__BB0_38;
	bra.uni 	$L__BB0_24;
$L__BB0_25:
	setp.eq.s32 	%p13, %r23, 0;
	@%p13 bra 	$L__BB0_38;
	add.s32 	%r29, %r23, -1;
	cvt.s64.s32 	%rd63, %r29;
	add.s64 	%rd84, %rd74, %rd63;
	add.s64 	%rd85, %rd75, %rd63;
	and.b32  	%r9, %r23, 15;
	setp.lt.u32 	%p14, %r23, 16;
	@%p14 bra 	$L__BB0_29;
	and.b32  	%r30, %r23, -16;
	neg.s32 	%r34, %r30;
	mov.u64 	%rd72, %rd84;
	mov.u64 	%rd73, %rd85;
$L__BB0_28:
	.pragma "nounroll";
	ld.global.u8 	%rs8, [%rd73];
	st.global.u8 	[%rd72], %rs8;
	ld.global.u8 	%rs9, [%rd73+-1];
	st.global.u8 	[%rd72+-1], %rs9;
	ld.global.u8 	%rs10, [%rd73+-2];
	st.global.u8 	[%rd72+-2], %rs10;
	ld.global.u8 	%rs11, [%rd73+-3];
	st.global.u8 	[%rd72+-3], %rs11;
	ld.global.u8 	%rs12, [%rd73+-4];
	st.global.u8 	[%rd72+-4], %rs12;
	ld.global.u8 	%rs13, [%rd73+-5];
	st.global.u8 	[%rd72+-5], %rs13;
	ld.global.u8 	%rs14, [%rd73+-6];
	st.global.u8 	[%rd72+-6], %rs14;
	ld.global.u8 	%rs15, [%rd73+-7];
	st.global.u8 	[%rd72+-7], %rs15;
	ld.global.u8 	%rs16, [%rd73+-8];
	st.global.u8 	[%rd72+-8], %rs16;
	ld.global.u8 	%rs17, [%rd73+-9];
	st.global.u8 	[%rd72+-9], %rs17;
	ld.global.u8 	%rs18, [%rd73+-10];
	st.global.u8 	[%rd72+-10], %rs18;
	ld.global.u8 	%rs19, [%rd73+-11];
	st.global.u8 	[%rd72+-11], %rs19;
	ld.global.u8 	%rs20, [%rd73+-12];
	st.global.u8 	[%rd72+-12], %rs20;
	ld.global.u8 	%rs21, [%rd73+-13];
	st.global.u8 	[%rd72+-13], %rs21;
	ld.global.u8 	%rs22, [%rd73+-14];
	st.global.u8 	[%rd72+-14], %rs22;
	add.s64 	%rd85, %rd73, -16;
	ld.global.u8 	%rs23, [%rd73+-15];
	add.s64 	%rd84, %rd72, -16;
	st.global.u8 	[%rd72+-15], %rs23;
	add.s32 	%r34, %r34, 16;
	setp.eq.s32 	%p15, %r34, 0;
	mov.u64 	%rd72, %rd84;
	mov.u64 	%rd73, %rd85;
	@%p15 bra 	$L__BB0_29;
	bra.uni 	$L__BB0_28;
$L__BB0_29:
	setp.eq.s32 	%p16, %r9, 0;
	@%p16 bra 	$L__BB0_38;
	and.b32  	%r18, %r23, 7;
	setp.lt.u32 	%p17, %r9, 8;
	@%p17 bra 	$L__BB0_32;
	ld.global.u8 	%rs24, [%rd85];
	st.global.u8 	[%rd84], %rs24;
	ld.global.u8 	%rs25, [%rd85+-1];
	st.global.u8 	[%rd84+-1], %rs25;
	ld.global.u8 	%rs26, [%rd85+-2];
	st.global.u8 	[%rd84+-2], %rs26;
	ld.global.u8 	%rs27, [%rd85+-3];
	st.global.u8 	[%rd84+-3], %rs27;
	ld.global.u8 	%rs28, [%rd85+-4];
	st.global.u8 	[%rd84+-4], %rs28;
	ld.global.u8 	%rs29, [%rd85+-5];
	st.global.u8 	[%rd84+-5], %rs29;
	ld.global.u8 	%rs30, [%rd85+-6];
	st.global.u8 	[%rd84+-6], %rs30;
	ld.global.u8 	%rs31, [%rd85+-7];
	st.global.u8 	[%rd84+-7], %rs31;
	add.s64 	%rd85, %rd85, -8;
	add.s64 	%rd84, %rd84, -8;
$L__BB0_32:
	setp.eq.s32 	%p18, %r18, 0;
	@%p18 bra 	$L__BB0_38;
	and.b32  	%r19, %r23, 3;
	setp.lt.u32 	%p19, %r18, 4;
	@%p19 bra 	$L__BB0_35;
	ld.global.u8 	%rs32, [%rd85];
	st.global.u8 	[%rd84], %rs32;
	ld.global.u8 	%rs33, [%rd85+-1];
	st.global.u8 	[%rd84+-1], %rs33;
	ld.global.u8 	%rs34, [%rd85+-2];
	st.global.u8 	[%rd84+-2], %rs34;
	ld.global.u8 	%rs35, [%rd85+-3];
	st.global.u8 	[%rd84+-3], %rs35;
	add.s64 	%rd85, %rd85, -4;
	add.s64 	%rd84, %rd84, -4;
$L__BB0_35:
	setp.eq.s32 	%p20, %r19, 0;
	@%p20 bra 	$L__BB0_38;
	neg.s32 	%r36, %r19;
$L__BB0_37:
	.pragma "nounroll";
	add.s64 	%rd52, %rd85, -1;
	ld.global.u8 	%rs36, [%rd85];
	add.s64 	%rd53, %rd84, -1;
	st.global.u8 	[%rd84], %rs36;
	add.s32 	%r36, %r36, 1;
	setp.ne.s32 	%p21, %r36, 0;
	mov.u64 	%rd84, %rd53;
	mov.u64 	%rd85, %rd52;
	@%p21 bra 	$L__BB0_37;
$L__BB0_38:
	ret;

}


// ===== COMPILED SASS (sm_100) =====

	.target	sm_100

	.elftype	@"ET_EXEC"


//--------------------- .note.nv.tkinfo           --------------------------
	.section	.note.nv.tkinfo,"",@"SHT_NOTE"
	.sectionflags	@"SHF_NOTE_NV_TKINFO"
	.tkinfo
        /*0018*/ 	.word	0x00000002
        /*0030*/ 	.string	""
        /*0030*/ 	.string	"ptxas"
        /*0030*/ 	.string	"Cuda compilation tools, release 13.0, V13.0.88"
        /*0030*/ 	.string	"Build cuda_13.0.r13.0/compiler.36424714_0"
        /*0030*/ 	.string	"-arch sm_100 -m 64 "



//--------------------- .note.nv.cuinfo           --------------------------
	.section	.note.nv.cuinfo,"",@"SHT_NOTE"
	.sectionflags	@"SHF_NOTE_NV_CUINFO"
        /*0018*/ 	.short	0x0002
        /*001a*/ 	.short	0x0064
        /*001c*/ 	.short	0x0082
	.zero		2


//--------------------- .nv.info                  --------------------------
	.section	.nv.info,"",@"SHT_CUDA_INFO"
	.align	4


	//----- nvinfo : EIATTR_REGCOUNT
	.align		4
        /*0000*/ 	.byte	0x04, 0x2f
        /*0002*/ 	.short	(.L_1 - .L_0)
	.align		4
.L_0:
        /*0004*/ 	.word	index@(_Z6d_GrepPcS_S_ii)
        /*0008*/ 	.word	0x00000014


	//----- nvinfo : EIATTR_FRAME_SIZE
	.align		4
.L_1:
        /*000c*/ 	.byte	0x04, 0x11
        /*000e*/ 	.short	(.L_3 - .L_2)
	.align		4
.L_2:
        /*0010*/ 	.word	index@(_Z6d_GrepPcS_S_ii)
        /*0014*/ 	.word	0x00000000


	//----- nvinfo : EIATTR_MIN_STACK_SIZE
	.align		4
.L_3:
        /*0018*/ 	.byte	0x04, 0x12
        /*001a*/ 	.short	(.L_5 - .L_4)
	.align		4
.L_4:
        /*001c*/ 	.word	index@(_Z6d_GrepPcS_S_ii)
        /*0020*/ 	.word	0x00000000
.L_5:


//--------------------- .nv.compat                --------------------------
	.section	.nv.compat,"",@"SHT_CUDA_COMPAT_INFO"
	.align	4
        /*0000*/ 	.byte	0x02, 0x09, 0x00, 0x00, 0x02, 0x02, 0x01, 0x00, 0x02, 0x05, 0x05, 0x00, 0x03, 0x07, 0x01, 0x01
        /*0010*/ 	.byte	0x02, 0x03, 0x00, 0x00, 0x02, 0x06, 0x01, 0x00, 0x04, 0x0b, 0x08, 0x00, 0x09, 0x00, 0x00, 0x00
        /*0020*/ 	.byte	0x00, 0x00, 0x00, 0x00


//--------------------- .nv.info._Z6d_GrepPcS_S_ii --------------------------
	.section	.nv.info._Z6d_GrepPcS_S_ii,"",@"SHT_CUDA_INFO"
	.sectionflags	@""
	.align	4


	//----- nvinfo : EIATTR_CUDA_API_VERSION
	.align		4
        /*0000*/ 	.byte	0x04, 0x37
        /*0002*/ 	.short	(.L_7 - .L_6)
.L_6:
        /*0004*/ 	.word	0x00000082


	//----- nvinfo : EIATTR_KPARAM_INFO
	.align		4
.L_7:
        /*0008*/ 	.byte	0x04, 0x17
        /*000a*/ 	.short	(.L_9 - .L_8)
.L_8:
        /*000c*/ 	.word	0x00000000
        /*0010*/ 	.short	0x0004
        /*0012*/ 	.short	0x001c
        /*0014*/ 	.byte	0x00, 0xf0, 0x11, 0x00


	//----- nvinfo : EIATTR_KPARAM_INFO
	.align		4
.L_9:
        /*0018*/ 	.byte	0x04, 0x17
        /*001a*/ 	.short	(.L_11 - .L_10)
.L_10:
        /*001c*/ 	.word	0x00000000
        /*0020*/ 	.short	0x0003
        /*0022*/ 	.short	0x0018
        /*0024*/ 	.byte	0x00, 0xf0, 0x11, 0x00


	//----- nvinfo : EIATTR_KPARAM_INFO
	.align		4
.L_11:
        /*0028*/ 	.byte	0x04, 0x17
        /*002a*/ 	.short	(.L_13 - .L_12)
.L_12:
        /*002c*/ 	.word	0x00000000
        /*0030*/ 	.short	0x0002
        /*0032*/ 	.short	0x0010
        /*0034*/ 	.byte	0x00, 0xf5, 0x21, 0x00


	//----- nvinfo : EIATTR_KPARAM_INFO
	.align		4
.L_13:
        /*0038*/ 	.byte	0x04, 0x17
        /*003a*/ 	.short	(.L_15 - .L_14)
.L_14:
        /*003c*/ 	.word	0x00000000
        /*0040*/ 	.short	0x0001
        /*0042*/ 	.short	0x0008
        /*0044*/ 	.byte	0x00, 0xf5, 0x21, 0x00


	//----- nvinfo : EIATTR_KPARAM_INFO
	.align		4
.L_15:
        /*0048*/ 	.byte	0x04, 0x17
        /*004a*/ 	.short	(.L_17 - .L_16)
.L_16:
        /*004c*/ 	.word	0x00000000
        /*0050*/ 	.short	0x0000
        /*0052*/ 	.short	0x0000
        /*0054*/ 	.byte	0x00, 0xf5, 0x21, 0x00


	//----- nvinfo : EIATTR_SPARSE_MMA_MASK
	.align		4
.L_17:
        /*0058*/ 	.byte	0x03, 0x50
        /*005a*/ 	.short	0x0000


	//----- nvinfo : EIATTR_MAXREG_COUNT
	.align		4
        /*005c*/ 	.byte	0x03, 0x1b
        /*005e*/ 	.short	0x00ff


	//----- nvinfo : EIATTR_MERCURY_ISA_VERSION
	.align		4
        /*0060*/ 	.byte	0x03, 0x5f
        /*0062*/ 	.short	0x0101


	//----- nvinfo : EIATTR_VRC_CTA_INIT_COUNT
	.align		4
        /*0064*/ 	.byte	0x02, 0x4a
	.zero		1
	.zero		1


	//----- nvinfo : EIATTR_EXIT_INSTR_OFFSETS
	.align		4
        /*0068*/ 	.byte	0x04, 0x1c
        /*006a*/ 	.short	(.L_19 - .L_18)


	//   ....[0]....
.L_18:
        /*006c*/ 	.word	0x00000070


	//   ....[1]....
        /*0070*/ 	.word	0x00000160


	//   ....[2]....
        /*0074*/ 	.word	0x00000430


	//   ....[3]....
        /*0078*/ 	.word	0x00000480


	//   ....[4]....
        /*007c*/ 	.word	0x00000580


	//   ....[5]....
        /*0080*/ 	.word	0x000008f0


	//   ....[6]....
        /*0084*/ 	.word	0x00000ad0


	//   ....[7]....
        /*0088*/ 	.word	0x00000c20


	//   ....[8]....
        /*008c*/ 	.word	0x00000cc0


	//   ....[9]....
        /*0090*/ 	.word	0x00000d30


	//   ....[10]....
        /*0094*/ 	.word	0x00001100


	//   ....[11]....
        /*0098*/ 	.word	0x000012e0


	//   ....[12]....
        /*009c*/ 	.word	0x00001430


	//   ....[13]....
        /*00a0*/ 	.word	0x00001500


	//----- nvinfo : EIATTR_CRS_STACK_SIZE
	.align		4
.L_19:
        /*00a4*/ 	.byte	0x04, 0x1e
        /*00a6*/ 	.short	(.L_21 - .L_20)
.L_20:
        /*00a8*/ 	.word	0x00000000


	//----- nvinfo : EIATTR_CBANK_PARAM_SIZE
	.align		4
.L_21:
        /*00ac*/ 	.byte	0x03, 0x19
        /*00ae*/ 	.short	0x0020


	//----- nvinfo : EIATTR_PARAM_CBANK
	.align		4
        /*00b0*/ 	.byte	0x04, 0x0a
        /*00b2*/ 	.short	(.L_23 - .L_22)
	.align		4
.L_22:
        /*00b4*/ 	.word	index@(.nv.constant0._Z6d_GrepPcS_S_ii)
        /*00b8*/ 	.short	0x0380
        /*00ba*/ 	.short	0x0020


	//----- nvinfo : EIATTR_SW_WAR
	.align		4
.L_23:
        /*00bc*/ 	.byte	0x04, 0x36
        /*00be*/ 	.short	(.L_25 - .L_24)
.L_24:
        /*00c0*/ 	.word	0x00000008
.L_25:


//--------------------- .nv.callgraph             --------------------------
	.section	.nv.callgraph,"",@"SHT_CUDA_CALLGRAPH"
	.align	4
	.sectionentsize	8
	.align		4
        /*0000*/ 	.word	0x00000000
	.align		4
        /*0004*/ 	.word	0xffffffff
	.align		4
        /*0008*/ 	.word	0x00000000
	.align		4
        /*000c*/ 	.word	0xfffffffe
	.align		4
        /*0010*/ 	.word	0x00000000
	.align		4
        /*0014*/ 	.word	0xfffffffd
	.align		4
        /*0018*/ 	.word	0x00000000
	.align		4
        /*001c*/ 	.word	0xfffffffc


//--------------------- .text._Z6d_GrepPcS_S_ii   --------------------------
	.section	.text._Z6d_GrepPcS_S_ii,"ax",@progbits
	.align	128
        .global         _Z6d_GrepPcS_S_ii
        .type           _Z6d_GrepPcS_S_ii,@function
        .size           _Z6d_GrepPcS_S_ii,(.L_x_18 - _Z6d_GrepPcS_S_ii)
        .other          _Z6d_GrepPcS_S_ii,@"STO_CUDA_ENTRY STV_DEFAULT"
_Z6d_GrepPcS_S_ii:
.text._Z6d_GrepPcS_S_ii:
[----:B------:R-:W-:Y:S01]  /*0000*/  LDC R1, c[0x0][0x37c] ;  /* 0x0000df00ff017b82 */ /* 0x000fe20000000800 */
[----:B------:R-:W0:Y:S01]  /*0010*/  S2R R4, SR_CTAID.X ;  /* 0x0000000000047919 */ /* 0x000e220000002500 */
[----:B------:R-:W0:Y:S01]  /*0020*/  LDCU UR4, c[0x0][0x360] ;  /* 0x00006c00ff0477ac */ /* 0x000e220008000800 */
[----:B------:R-:W0:Y:S01]  /*0030*/  S2R R3, SR_TID.X ;  /* 0x0000000000037919 */ /* 0x000e220000002100 */
[----:B------:R-:W1:Y:S01]  /*0040*/  LDCU UR5, c[0x0][0x398] ;  /* 0x00007300ff0577ac */ /* 0x000e620008000800 */
[----:B0-----:R-:W-:-:S05]  /*0050*/  IMAD R4, R4, UR4, R3 ;  /* 0x0000000404047c24 */ /* 0x001fca000f8e0203 */
[----:B-1----:R-:W-:-:S13]  /*0060*/  ISETP.GE.AND P0, PT, R4, UR5, PT ;  /* 0x0000000504007c0c */ /* 0x002fda000bf06270 */
[----:B------:R-:W-:Y:S05]  /*0070*/  @P0 EXIT ;  /* 0x000000000000094d */ /* 0x000fea0003800000 */
[----:B------:R-:W0:Y:S01]  /*0080*/  LDC.64 R2, c[0x0][0x388] ;  /* 0x0000e200ff027b82 */ /* 0x000e220000000a00 */
[----:B------:R-:W0:Y:S01]  /*0090*/  LDCU.64 UR6, c[0x0][0x358] ;  /* 0x00006b00ff0677ac */ /* 0x000e220008000a00 */
[----:B------:R-:W1:Y:S06]  /*00a0*/  LDCU.64 UR4, c[0x0][0x380] ;  /* 0x00007000ff0477ac */ /* 0x000e6c0008000a00 */
[----:B------:R-:W2:Y:S01]  /*00b0*/  LDC R5, c[0x0][0x39c] ;  /* 0x0000e700ff057b82 */ /* 0x000ea20000000800 */
[----:B0-----:R0:W3:Y:S01]  /*00c0*/  LDG.E.U8 R2, desc[UR6][R2.64] ;  /* 0x0000000602027981 */ /* 0x0010e2000c1e1100 */
[----:B--2---:R-:W-:-:S05]  /*00d0*/  IMAD R4, R4, R5, RZ ;  /* 0x0000000504047224 */ /* 0x004fca00078e02ff */
[----:B------:R-:W-:Y:S02]  /*00e0*/  SHF.R.S32.HI R0, RZ, 0x1f, R4 ;  /* 0x0000001fff007819 */ /* 0x000fe40000011404 */
[----:B-1----:R-:W-:-:S04]  /*00f0*/  IADD3 R8, P1, PT, R4, UR4, RZ ;  /* 0x0000000404087c10 */ /* 0x002fc8000ff3e0ff */
[----:B------:R-:W-:-:S05]  /*0100*/  IADD3.X R7, PT, PT, R0, UR5, RZ, P1, !PT ;  /* 0x0000000500077c10 */ /* 0x000fca0008ffe4ff */
[----:B0-----:R-:W-:Y:S01]  /*0110*/  IMAD.MOV.U32 R3, RZ, RZ, R7 ;  /* 0x000000ffff037224 */ /* 0x001fe200078e0007 */
[----:B---3--:R-:W-:Y:S01]  /*0120*/  ISETP.NE.AND P0, PT, R2, RZ, PT ;  /* 0x000000ff0200720c */ /* 0x008fe20003f05270 */
[----:B------:R-:W-:-:S12]  /*0130*/  IMAD.MOV.U32 R2, RZ, RZ, R8 ;  /* 0x000000ffff027224 */ /* 0x000fd800078e0008 */
[----:B------:R-:W-:Y:S05]  /*0140*/  @!P0 BRA `(.L_x_0) ;  /* 0x0000000000c48947 */ /* 0x000fea0003800000 */
[----:B------:R-:W-:-:S13]  /*0150*/  ISETP.GE.AND P0, PT, R5, 0x1, PT ;  /* 0x000000010500780c */ /* 0x000fda0003f06270 */
[----:B------:R-:W-:Y:S05]  /*0160*/  @!P0 EXIT ;  /* 0x000000000000894d */ /* 0x000fea0003800000 */
[----:B------:R-:W-:Y:S01]  /*0170*/  BSSY.RECONVERGENT B0, `(.L_x_0) ;  /* 0x000002e000007945 */ /* 0x000fe20003800200 */
[----:B------:R-:W-:Y:S02]  /*0180*/  IMAD.MOV.U32 R9, RZ, RZ, RZ ;  /* 0x000000ffff097224 */ /* 0x000fe400078e00ff */
[----:B------:R-:W-:Y:S02]  /*0190*/  IMAD.MOV.U32 R6, RZ, RZ, R2 ;  /* 0x000000ffff067224 */ /* 0x000fe400078e0002 */
[----:B------:R-:W-:-:S07]  /*01a0*/  IMAD.MOV.U32 R5, RZ, RZ, R3 ;  /* 0x000000ffff057224 */ /* 0x000fce00078e0003 */
.L_x_5:
[----:B------:R-:W-:Y:S02]  /*01b0*/  IMAD.MOV.U32 R10, RZ, RZ, R6 ;  /* 0x000000ffff0a7224 */ /* 0x000fe400078e0006 */
[----:B------:R-:W-:-:S05]  /*01c0*/  IMAD.MOV.U32 R11, RZ, RZ, R5 ;  /* 0x000000ffff0b7224 */ /* 0x000fca00078e0005 */
[----:B------:R-:W2:Y:S01]  /*01d0*/  LDG.E.U8 R10, desc[UR6][R10.64] ;  /* 0x000000060a0a7981 */ /* 0x000ea2000c1e1100 */
[----:B------:R-:W0:Y:S01]  /*01e0*/  LDC R16, c[0x0][0x388] ;  /* 0x0000e200ff107b82 */ /* 0x000e220000000800 */
[----:B------:R-:W-:Y:S07]  /*01f0*/  BSSY.RECONVERGENT B1, `(.L_x_1) ;  /* 0x0000017000017945 */ /* 0x000fee0003800200 */
[----:B------:R-:W1:Y:S01]  /*0200*/  LDC R17, c[0x0][0x38c] ;  /* 0x0000e300ff117b82 */ /* 0x000e620000000800 */
[----:B--2---:R-:W-:-:S13]  /*0210*/  ISETP.NE.AND P0, PT, R10, RZ, PT ;  /* 0x000000ff0a00720c */ /* 0x004fda0003f05270 */
[----:B01----:R-:W-:Y:S05]  /*0220*/  @!P0 BRA `(.L_x_2) ;  /* 0x00000000004c8947 */ /* 0x003fea0003800000 */
[----:B------:R-:W-:Y:S01]  /*0230*/  PRMT R12, R10, 0x7610, R12 ;  /* 0x000076100a0c7816 */ /* 0x000fe2000000000c */
[----:B------:R-:W-:Y:S02]  /*0240*/  IMAD.MOV.U32 R15, RZ, RZ, R6 ;  /* 0x000000ffff0f7224 */ /* 0x000fe400078e0006 */
[----:B------:R-:W-:-:S07]  /*0250*/  IMAD.MOV.U32 R14, RZ, RZ, R5 ;  /* 0x000000ffff0e7224 */ /* 0x000fce00078e0005 */
.L_x_3:
[----:B------:R-:W-:Y:S02]  /*0260*/  IMAD.MOV.U32 R10, RZ, RZ, R16 ;  /* 0x000000ffff0a7224 */ /* 0x000fe400078e0010 */
[----:B------:R-:W-:-:S05]  /*0270*/  IMAD.MOV.U32 R11, RZ, RZ, R17 ;  /* 0x000000ffff0b7224 */ /* 0x000fca00078e0011 */
[----:B------:R-:W2:Y:S01]  /*0280*/  LDG.E.U8 R10, desc[UR6][R10.64] ;  /* 0x000000060a0a7981 */ /* 0x000ea2000c1e1100 */
[----:B------:R-:W-:-:S04]  /*0290*/  PRMT R13, R12, 0x9910, RZ ;  /* 0x000099100c0d7816 */ /* 0x000fc800000000ff */
[----:B--2---:R-:W-:-:S13]  /*02a0*/  ISETP.NE.AND P0, PT, R13, R10, PT ;  /* 0x0000000a0d00720c */ /* 0x004fda0003f05270 */
[----:B------:R-:W-:Y:S05]  /*02b0*/  @P0 BRA `(.L_x_2) ;  /* 0x0000000000280947 */ /* 0x000fea0003800000 */
[----:B------:R-:W-:Y:S02]  /*02c0*/  IMAD.MOV.U32 R10, RZ, RZ, R15 ;  /* 0x000000ffff0a7224 */ /* 0x000fe400078e000f */
[----:B------:R-:W-:-:S05]  /*02d0*/  IMAD.MOV.U32 R11, RZ, RZ, R14 ;  /* 0x000000ffff0b7224 */ /* 0x000fca00078e000e */
[----:B------:R-:W2:Y:S01]  /*02e0*/  LDG.E.U8 R12, desc[UR6][R10.64+0x1] ;  /* 0x000001060a0c7981 */ /* 0x000ea2000c1e1100 */
[----:B------:R-:W-:Y:S02]  /*02f0*/  IADD3 R13, P1, PT, R15, 0x1, RZ ;  /* 0x000000010f0d7810 */ /* 0x000fe40007f3e0ff */
[----:B------:R-:W-:Y:S02]  /*0300*/  IADD3 R16, P2, PT, R16, 0x1, RZ ;  /* 0x0000000110107810 */ /* 0x000fe40007f5e0ff */
[----:B------:R-:W-:Y:S01]  /*0310*/  MOV R15, R13 ;  /* 0x0000000d000f7202 */ /* 0x000fe20000000f00 */
[----:B------:R-:W-:Y:S02]  /*0320*/  IMAD.X R14, RZ, RZ, R14, P1 ;  /* 0x000000ffff0e7224 */ /* 0x000fe400008e060e */
[----:B------:R-:W-:Y:S01]  /*0330*/  IMAD.X R17, RZ, RZ, R17, P2 ;  /* 0x000000ffff117224 */ /* 0x000fe200010e0611 */
[----:B--2---:R-:W-:-:S13]  /*0340*/  ISETP.NE.AND P0, PT, R12, RZ, PT ;  /* 0x000000ff0c00720c */ /* 0x004fda0003f05270 */
[----:B------:R-:W-:Y:S05]  /*0350*/  @P0 BRA `(.L_x_3) ;  /* 0xfffffffc00c00947 */ /* 0x000fea000383ffff */
.L_x_2:
[----:B------:R-:W-:Y:S05]  /*0360*/  BSYNC.RECONVERGENT B1 ;  /* 0x0000000000017941 */ /* 0x000fea0003800200 */
.L_x_1:
[----:B------:R-:W-:Y:S02]  /*0370*/  IMAD.MOV.U32 R10, RZ, RZ, R16 ;  /* 0x000000ffff0a7224 */ /* 0x000fe400078e0010 */
[----:B------:R-:W-:-:S05]  /*0380*/  IMAD.MOV.U32 R11, RZ, RZ, R17 ;  /* 0x000000ffff0b7224 */ /* 0x000fca00078e0011 */
[----:B------:R-:W2:Y:S02]  /*0390*/  LDG.E.U8 R10, desc[UR6][R10.64] ;  /* 0x000000060a0a7981 */ /* 0x000ea4000c1e1100 */
[----:B--2---:R-:W-:-:S13]  /*03a0*/  ISETP.NE.AND P0, PT, R10, RZ, PT ;  /* 0x000000ff0a00720c */ /* 0x004fda0003f05270 */
[----:B------:R-:W-:Y:S05]  /*03b0*/  @!P0 BRA `(.L_x_4) ;  /* 0x0000000000248947 */ /* 0x000fea0003800000 */
[----:B------:R-:W0:Y:S01]  /*03c0*/  LDCU UR4, c[0x0][0x39c] ;  /* 0x00007380ff0477ac */ /* 0x000e220008000800 */
[----:B------:R-:W-:Y:S01]  /*03d0*/  VIADD R9, R9, 0x1 ;  /* 0x0000000109097836 */ /* 0x000fe20000000000 */
[----:B------:R-:W-:Y:S02]  /*03e0*/  IADD3 R6, P1, PT, R6, 0x1, RZ ;  /* 0x0000000106067810 */ /* 0x000fe40007f3e0ff */
[----:B------:R-:W-:-:S03]  /*03f0*/  IADD3 R8, P2, PT, R8, 0x1, RZ ;  /* 0x0000000108087810 */ /* 0x000fc60007f5e0ff */
[----:B------:R-:W-:Y:S02]  /*0400*/  IMAD.X R5, RZ, RZ, R5, P1 ;  /* 0x000000ffff057224 */ /* 0x000fe400008e0605 */
[----:B------:R-:W-:Y:S01]  /*0410*/  IMAD.X R7, RZ, RZ, R7, P2 ;  /* 0x000000ffff077224 */ /* 0x000fe200010e0607 */
[----:B0-----:R-:W-:-:S13]  /*0420*/  ISETP.NE.AND P0, PT, R9, UR4, PT ;  /* 0x0000000409007c0c */ /* 0x001fda000bf05270 */
[----:B------:R-:W-:Y:S05]  /*0430*/  @!P0 EXIT ;  /* 0x000000000000894d */ /* 0x000fea0003800000 */
[----:B------:R-:W-:Y:S05]  /*0440*/  BRA `(.L_x_5) ;  /* 0xfffffffc00587947 */ /* 0x000fea000383ffff */
.L_x_4:
[----:B------:R-:W-:Y:S05]  /*0450*/  BSYNC.RECONVERGENT B0 ;  /* 0x0000000000007941 */ /* 0x000fea0003800200 */
.L_x_0:
[----:B------:R-:W-:-:S04]  /*0460*/  ISETP.NE.U32.AND P0, PT, R8, RZ, PT ;  /* 0x000000ff0800720c */ /* 0x000fc80003f05070 */
[----:B------:R-:W-:-:S13]  /*0470*/  ISETP.NE.AND.EX P0, PT, R7, RZ, PT, P0 ;  /* 0x000000ff0700720c */ /* 0x000fda0003f05300 */
[----:B------:R-:W-:Y:S05]  /*0480*/  @!P0 EXIT ;  /* 0x000000000000894d */ /* 0x000fea0003800000 */
[----:B------:R-:W0:Y:S01]  /*0490*/  LDC R11, c[0x0][0x39c] ;  /* 0x0000e700ff0b7b82 */ /* 0x000e220000000800 */
[----:B------:R-:W1:Y:S07]  /*04a0*/  LDCU.64 UR4, c[0x0][0x390] ;  /* 0x00007200ff0477ac */ /* 0x000e6e0008000a00 */
[----:B------:R-:W2:Y:S01]  /*04b0*/  LDC.64 R8, c[0x0][0x380] ;  /* 0x0000e000ff087b82 */ /* 0x000ea20000000a00 */
[----:B-1----:R-:W-:Y:S01]  /*04c0*/  IADD3 R7, P2, PT, R4, UR4, RZ ;  /* 0x0000000404077c10 */ /* 0x002fe2000ff5e0ff */
[----:B------:R-:W-:-:S03]  /*04d0*/  IMAD.U32 R6, RZ, RZ, UR5 ;  /* 0x00000005ff067e24 */ /* 0x000fc6000f8e00ff */
[----:B------:R-:W-:Y:S02]  /*04e0*/  IADD3.X R5, PT, PT, R0, UR5, RZ, P2, !PT ;  /* 0x0000000500057c10 */ /* 0x000fe400097fe4ff */
[----:B0-----:R-:W-:-:S04]  /*04f0*/  IADD3 R4, P3, PT, R2, R11, RZ ;  /* 0x0000000b02047210 */ /* 0x001fc80007f7e0ff */
[----:B------:R-:W-:Y:S01]  /*0500*/  ISETP.GE.U32.AND P0, PT, R7, R4, PT ;  /* 0x000000040700720c */ /* 0x000fe20003f06070 */
[----:B------:R-:W-:Y:S01]  /*0510*/  IMAD.MOV.U32 R4, RZ, RZ, R7 ;  /* 0x000000ffff047224 */ /* 0x000fe200078e0007 */
[----:B------:R-:W-:Y:S02]  /*0520*/  LEA.HI.X.SX32 R0, R11, R3, 0x1, P3 ;  /* 0x000000030b007211 */ /* 0x000fe400018f0eff */
[----:B--2---:R-:W-:Y:S02]  /*0530*/  ISETP.LT.U32.AND P1, PT, R8, UR4, PT ;  /* 0x0000000408007c0c */ /* 0x004fe4000bf21070 */
[----:B------:R-:W-:Y:S02]  /*0540*/  ISETP.GE.U32.AND.EX P0, PT, R5, R0, PT, P0 ;  /* 0x000000000500720c */ /* 0x000fe40003f06100 */
[----:B------:R-:W-:-:S13]  /*0550*/  ISETP.GT.U32.AND.EX P1, PT, R6, R9, PT, P1 ;  /* 0x000000090600720c */ /* 0x000fda0003f24110 */
[----:B------:R-:W-:Y:S05]  /*0560*/  @!P0 BRA P1, `(.L_x_6) ;  /* 0x0000000400ec8947 */ /* 0x000fea0000800000 */
[----:B------:R-:W-:-:S13]  /*0570*/  ISETP.NE.AND P0, PT, R11, RZ, PT ;  /* 0x000000ff0b00720c */ /* 0x000fda0003f05270 */
[----:B------:R-:W-:Y:S05]  /*0580*/  @!P0 EXIT ;  /* 0x000000000000894d */ /* 0x000fea0003800000 */
[C---:B------:R-:W-:Y:S02]  /*0590*/  ISETP.GE.U32.AND P0, PT, R11.reuse, 0x10, PT ;  /* 0x000000100b00780c */ /* 0x040fe40003f06070 */
[----:B------:R-:W-:-:S11]  /*05a0*/  LOP3.LUT R6, R11, 0xf, RZ, 0xc0, !PT ;  /* 0x0000000f0b067812 */ /* 0x000fd600078ec0ff */
[----:B------:R-:W-:Y:S05]  /*05b0*/  @!P0 BRA `(.L_x_7) ;  /* 0x0000000000c88947 */ /* 0x000fea0003800000 */
[----:B------:R-:W-:Y:S01]  /*05c0*/  LOP3.LUT R0, R11, 0xfffffff0, RZ, 0xc0, !PT ;  /* 0xfffffff00b007812 */ /* 0x000fe200078ec0ff */
[----:B------:R-:W-:Y:S02]  /*05d0*/  IMAD.MOV.U32 R10, RZ, RZ, R4 ;  /* 0x000000ffff0a7224 */ /* 0x000fe400078e0004 */
[----:B------:R-:W-:Y:S02]  /*05e0*/  IMAD.MOV.U32 R15, RZ, RZ, R5 ;  /* 0x000000ffff0f7224 */ /* 0x000fe400078e0005 */
[----:B------:R-:W-:Y:S02]  /*05f0*/  IMAD.MOV.U32 R8, RZ, RZ, R2 ;  /* 0x000000ffff087224 */ /* 0x000fe400078e0002 */
[----:B------:R-:W-:-:S07]  /*0600*/  IMAD.MOV R0, RZ, RZ, -R0 ;  /* 0x000000ffff007224 */ /* 0x000fce00078e0a00 */
.L_x_8:
[----:B------:R-:W-:-:S05]  /*0610*/  IMAD.MOV.U32 R2, RZ, RZ, R8 ;  /* 0x000000ffff027224 */ /* 0x000fca00078e0008 */
[----:B------:R-:W2:Y:S01]  /*0620*/  LDG.E.U8 R7, desc[UR6][R2.64] ;  /* 0x0000000602077981 */ /* 0x000ea2000c1e1100 */
[----:B------:R-:W-:Y:S01]  /*0630*/  MOV R4, R10 ;  /* 0x0000000a00047202 */ /* 0x000fe20000000f00 */
[----:B------:R-:W-:-:S05]  /*0640*/  IMAD.MOV.U32 R5, RZ, RZ, R15 ;  /* 0x000000ffff057224 */ /* 0x000fca00078e000f */
[----:B--2---:R0:W-:Y:S04]  /*0650*/  STG.E.U8 desc[UR6][R4.64], R7 ;  /* 0x0000000704007986 */ /* 0x0041e8000c101106 */
[----:B------:R-:W2:Y:S04]  /*0660*/  LDG.E.U8 R9, desc[UR6][R2.64+0x1] ;  /* 0x0000010602097981 */ /* 0x000ea8000c1e1100 */
[----:B--2---:R1:W-:Y:S04]  /*0670*/  STG.E.U8 desc[UR6][R4.64+0x1], R9 ;  /* 0x0000010904007986 */ /* 0x0043e8000c101106 */
[----:B------:R-:W2:Y:S04]  /*0680*/  LDG.E.U8 R11, desc[UR6][R2.64+0x2] ;  /* 0x00000206020b7981 */ /* 0x000ea8000c1e1100 */
[----:B--2---:R2:W-:Y:S04]  /*0690*/  STG.E.U8 desc[UR6][R4.64+0x2], R11 ;  /* 0x0000020b04007986 */ /* 0x0045e8000c101106 */
[----:B------:R-:W3:Y:S04]  /*06a0*/  LDG.E.U8 R13, desc[UR6][R2.64+0x3] ;  /* 0x00000306020d7981 */ /* 0x000ee8000c1e1100 */
[----:B---3--:R3:W-:Y:S04]  /*06b0*/  STG.E.U8 desc[UR6][R4.64+0x3], R13 ;  /* 0x0000030d04007986 */ /* 0x0087e8000c101106 */
[----:B------:R-:W4:Y:S04]  /*06c0*/  LDG.E.U8 R15, desc[UR6][R2.64+0x4] ;  /* 0x00000406020f7981 */ /* 0x000f28000c1e1100 */
[----:B----4-:R4:W-:Y:S04]  /*06d0*/  STG.E.U8 desc[UR6][R4.64+0x4], R15 ;  /* 0x0000040f04007986 */ /* 0x0109e8000c101106 */
[----:B------:R-:W5:Y:S04]  /*06e0*/  LDG.E.U8 R17, desc[UR6][R2.64+0x5] ;  /* 0x0000050602117981 */ /* 0x000f68000c1e1100 */
[----:B-----5:R5:W-:Y:S04]  /*06f0*/  STG.E.U8 desc[UR6][R4.64+0x5], R17 ;  /* 0x0000051104007986 */ /* 0x020be8000c101106 */
[----:B0-----:R-:W2:Y:S04]  /*0700*/  LDG.E.U8 R7, desc[UR6][R2.64+0x6] ;  /* 0x0000060602077981 */ /* 0x001ea8000c1e1100 */
[----:B--2---:R0:W-:Y:S04]  /*0710*/  STG.E.U8 desc[UR6][R4.64+0x6], R7 ;  /* 0x0000060704007986 */ /* 0x0041e8000c101106 */
[----:B-1----:R-:W2:Y:S04]  /*0720*/  LDG.E.U8 R9, desc[UR6][R2.64+0x7] ;  /* 0x0000070602097981 */ /* 0x002ea8000c1e1100 */
[----:B--2---:R1:W-:Y:S04]  /*0730*/  STG.E.U8 desc[UR6][R4.64+0x7], R9 ;  /* 0x0000070904007986 */ /* 0x0043e8000c101106 */
[----:B------:R-:W2:Y:S04]  /*0740*/  LDG.E.U8 R11, desc[UR6][R2.64+0x8] ;  /* 0x00000806020b7981 */ /* 0x000ea8000c1e1100 */
[----:B--2---:R2:W-:Y:S04]  /*0750*/  STG.E.U8 desc[UR6][R4.64+0x8], R11 ;  /* 0x0000080b04007986 */ /* 0x0045e8000c101106 */
[----:B---3--:R-:W3:Y:S04]  /*0760*/  LDG.E.U8 R13, desc[UR6][R2.64+0x9] ;  /* 0x00000906020d7981 */ /* 0x008ee8000c1e1100 */
[----:B---3--:R3:W-:Y:S04]  /*0770*/  STG.E.U8 desc[UR6][R4.64+0x9], R13 ;  /* 0x0000090d04007986 */ /* 0x0087e8000c101106 */
[----:B----4-:R-:W4:Y:S04]  /*0780*/  LDG.E.U8 R15, desc[UR6][R2.64+0xa] ;  /* 0x00000a06020f7981 */ /* 0x010f28000c1e1100 */
[----:B----4-:R4:W-:Y:S04]  /*0790*/  STG.E.U8 desc[UR6][R4.64+0xa], R15 ;  /* 0x00000a0f04007986 */ /* 0x0109e8000c101106 */
[----:B-----5:R-:W5:Y:S04]  /*07a0*/  LDG.E.U8 R17, desc[UR6][R2.64+0xb] ;  /* 0x00000b0602117981 */ /* 0x020f68000c1e1100 */
[----:B-----5:R-:W-:Y:S04]  /*07b0*/  STG.E.U8 desc[UR6][R4.64+0xb], R17 ;  /* 0x00000b1104007986 */ /* 0x020fe8000c101106 */
[----:B0-----:R-:W5:Y:S04]  /*07c0*/  LDG.E.U8 R7, desc[UR6][R2.64+0xc] ;  /* 0x00000c0602077981 */ /* 0x001f68000c1e1100 */
[----:B-----5:R-:W-:Y:S04]  /*07d0*/  STG.E.U8 desc[UR6][R4.64+0xc], R7 ;  /* 0x00000c0704007986 */ /* 0x020fe8000c101106 */
[----:B-1----:R-:W5:Y:S04]  /*07e0*/  LDG.E.U8 R9, desc[UR6][R2.64+0xd] ;  /* 0x00000d0602097981 */ /* 0x002f68000c1e1100 */
[----:B-----5:R-:W-:Y:S04]  /*07f0*/  STG.E.U8 desc[UR6][R4.64+0xd], R9 ;  /* 0x00000d0904007986 */ /* 0x020fe8000c101106 */
[----:B--2---:R-:W2:Y:S01]  /*0800*/  LDG.E.U8 R11, desc[UR6][R2.64+0xe] ;  /* 0x00000e06020b7981 */ /* 0x004ea2000c1e1100 */
[----:B------:R-:W-:-:S05]  /*0810*/  VIADD R0, R0, 0x10 ;  /* 0x0000001000007836 */ /* 0x000fca0000000000 */
[----:B------:R-:W-:Y:S01]  /*0820*/  ISETP.NE.AND P0, PT, R0, RZ, PT ;  /* 0x000000ff0000720c */ /* 0x000fe20003f05270 */
[----:B--2---:R-:W-:Y:S04]  /*0830*/  STG.E.U8 desc[UR6][R4.64+0xe], R11 ;  /* 0x00000e0b04007986 */ /* 0x004fe8000c101106 */
[----:B---3--:R0:W2:Y:S01]  /*0840*/  LDG.E.U8 R13, desc[UR6][R2.64+0xf] ;  /* 0x00000f06020d7981 */ /* 0x0080a2000c1e1100 */
[----:B------:R-:W-:Y:S02]  /*0850*/  IADD3 R10, P2, PT, R4, 0x10, RZ ;  /* 0x00000010040a7810 */ /* 0x000fe40007f5e0ff */
[----:B------:R-:W-:-:S03]  /*0860*/  IADD3 R8, P1, PT, R2, 0x10, RZ ;  /* 0x0000001002087810 */ /* 0x000fc60007f3e0ff */
[----:B----4-:R-:W-:Y:S02]  /*0870*/  IMAD.X R15, RZ, RZ, R5, P2 ;  /* 0x000000ffff0f7224 */ /* 0x010fe400010e0605 */
[----:B0-----:R-:W-:Y:S02]  /*0880*/  IMAD.X R3, RZ, RZ, R3, P1 ;  /* 0x000000ffff037224 */ /* 0x001fe400008e0603 */
[----:B------:R-:W-:Y:S01]  /*0890*/  IMAD.MOV.U32 R2, RZ, RZ, R8 ;  /* 0x000000ffff027224 */ /* 0x000fe200078e0008 */
[----:B--2---:R0:W-:Y:S02]  /*08a0*/  STG.E.U8 desc[UR6][R4.64+0xf], R13 ;  /* 0x00000f0d04007986 */ /* 0x0041e4000c101106 */
[----:B0-----:R-:W-:Y:S02]  /*08b0*/  IMAD.MOV.U32 R4, RZ, RZ, R10 ;  /* 0x000000ffff047224 */ /* 0x001fe400078e000a */
[----:B------:R-:W-:Y:S01]  /*08c0*/  IMAD.MOV.U32 R5, RZ, RZ, R15 ;  /* 0x000000ffff057224 */ /* 0x000fe200078e000f */
[----:B------:R-:W-:Y:S06]  /*08d0*/  @P0 BRA `(.L_x_8) ;  /* 0xfffffffc004c0947 */ /* 0x000fec000383ffff */
.L_x_7:
[----:B------:R-:W-:-:S13]  /*08e0*/  ISETP.NE.AND P0, PT, R6, RZ, PT ;  /* 0x000000ff0600720c */ /* 0x000fda0003f05270 */
[----:B------:R-:W-:Y:S05]  /*08f0*/  @!P0 EXIT ;  /* 0x000000000000894d */ /* 0x000fea0003800000 */
[----:B------:R-:W0:Y:S01]  /*0900*/  LDCU UR4, c[0x0][0x39c] ;  /* 0x00007380ff0477ac */ /* 0x000e220008000800 */
[----:B------:R-:W-:Y:S01]  /*0910*/  ISETP.GE.U32.AND P0, PT, R6, 0x8, PT ;  /* 0x000000080600780c */ /* 0x000fe20003f06070 */
[----:B0-----:R-:W-:-:S06]  /*0920*/  ULOP3.LUT UR5, UR4, 0x7, URZ, 0xc0, !UPT ;  /* 0x0000000704057892 */ /* 0x001fcc000f8ec0ff */
[----:B------:R-:W-:-:S06]  /*0930*/  ISETP.NE.AND P1, PT, RZ, UR5, PT ;  /* 0x00000005ff007c0c */ /* 0x000fcc000bf25270 */
[----:B------:R-:W-:Y:S07]  /*0940*/  @!P0 BRA `(.L_x_9) ;  /* 0x0000000000608947 */ /* 0x000fee0003800000 */
[----:B------:R-:W2:Y:S04]  /*0950*/  LDG.E.U8 R7, desc[UR6][R2.64] ;  /* 0x0000000602077981 */ /* 0x000ea8000c1e1100 */
        /* <DEDUP_REMOVED lines=8> */
[----:B----4-:R-:W-:Y:S04]  /*09e0*/  STG.E.U8 desc[UR6][R4.64+0x4], R15 ;  /* 0x0000040f04007986 */ /* 0x010fe8000c101106 */
[----:B------:R-:W4:Y:S04]  /*09f0*/  LDG.E.U8 R17, desc[UR6][R2.64+0x5] ;  /* 0x0000050602117981 */ /* 0x000f28000c1e1100 */
[----:B----4-:R-:W-:Y:S04]  /*0a00*/  STG.E.U8 desc[UR6][R4.64+0x5], R17 ;  /* 0x0000051104007986 */ /* 0x010fe8000c101106 */
[----:B0-----:R-:W4:Y:S01]  /*0a10*/  LDG.E.U8 R7, desc[UR6][R2.64+0x6] ;  /* 0x0000060602077981 */ /* 0x001f22000c1e1100 */
[----:B------:R-:W-:-:S02]  /*0a20*/  IADD3 R0, P2, PT, R4, 0x8, RZ ;  /* 0x0000000804007810 */ /* 0x000fc40007f5e0ff */
[----:B------:R-:W-:Y:S01]  /*0a30*/  IADD3 R6, P0, PT, R2, 0x8, RZ ;  /* 0x0000000802067810 */ /* 0x000fe20007f1e0ff */
[----:B----4-:R-:W-:Y:S04]  /*0a40*/  STG.E.U8 desc[UR6][R4.64+0x6], R7 ;  /* 0x0000060704007986 */ /* 0x010fe8000c101106 */
[----:B-1----:R0:W4:Y:S01]  /*0a50*/  LDG.E.U8 R9, desc[UR6][R2.64+0x7] ;  /* 0x0000070602097981 */ /* 0x002122000c1e1100 */
[----:B--2---:R-:W-:Y:S02]  /*0a60*/  IMAD.X R11, RZ, RZ, R5, P2 ;  /* 0x000000ffff0b7224 */ /* 0x004fe400010e0605 */
[----:B---3--:R-:W-:Y:S02]  /*0a70*/  IMAD.X R13, RZ, RZ, R3, P0 ;  /* 0x000000ffff0d7224 */ /* 0x008fe400000e0603 */
[----:B0-----:R-:W-:-:S02]  /*0a80*/  IMAD.MOV.U32 R2, RZ, RZ, R6 ;  /* 0x000000ffff027224 */ /* 0x001fc400078e0006 */
[----:B------:R-:W-:Y:S01]  /*0a90*/  IMAD.MOV.U32 R3, RZ, RZ, R13 ;  /* 0x000000ffff037224 */ /* 0x000fe200078e000d */
[----:B----4-:R0:W-:Y:S02]  /*0aa0*/  STG.E.U8 desc[UR6][R4.64+0x7], R9 ;  /* 0x0000070904007986 */ /* 0x0101e4000c101106 */
[----:B0-----:R-:W-:Y:S01]  /*0ab0*/  IMAD.MOV.U32 R4, RZ, RZ, R0 ;  /* 0x000000ffff047224 */ /* 0x001fe200078e0000 */
[----:B------:R-:W-:-:S07]  /*0ac0*/  MOV R5, R11 ;  /* 0x0000000b00057202 */ /* 0x000fce0000000f00 */
.L_x_9:
[----:B------:R-:W-:Y:S05]  /*0ad0*/  @!P1 EXIT ;  /* 0x000000000000994d */ /* 0x000fea0003800000 */
[----:B------:R-:W-:Y:S02]  /*0ae0*/  UISETP.GE.U32.AND UP0, UPT, UR5, 0x4, UPT ;  /* 0x000000040500788c */ /* 0x000fe4000bf06070 */
[----:B------:R-:W-:-:S06]  /*0af0*/  ULOP3.LUT UR4, UR4, 0x3, URZ, 0xc0, !UPT ;  /* 0x0000000304047892 */ /* 0x000fcc000f8ec0ff */
[----:B------:R-:W-:Y:S01]  /*0b00*/  ISETP.NE.AND P0, PT, RZ, UR4, PT ;  /* 0x00000004ff007c0c */ /* 0x000fe2000bf05270 */
[----:B------:R-:W-:-:S12]  /*0b10*/  BRA.U !UP0, `(.L_x_10) ;  /* 0x0000000108407547 */ /* 0x000fd8000b800000 */
[----:B------:R-:W2:Y:S04]  /*0b20*/  LDG.E.U8 R7, desc[UR6][R2.64] ;  /* 0x0000000602077981 */ /* 0x000ea8000c1e1100 */
[----:B--2---:R-:W-:Y:S04]  /*0b30*/  STG.E.U8 desc[UR6][R4.64], R7 ;  /* 0x0000000704007986 */ /* 0x004fe8000c101106 */
[----:B------:R-:W2:Y:S04]  /*0b40*/  LDG.E.U8 R9, desc[UR6][R2.64+0x1] ;  /* 0x0000010602097981 */ /* 0x000ea8000c1e1100 */
[----:B--2---:R-:W-:Y:S04]  /*0b50*/  STG.E.U8 desc[UR6][R4.64+0x1], R9 ;  /* 0x0000010904007986 */ /* 0x004fe8000c101106 */
[----:B------:R-:W2:Y:S01]  /*0b60*/  LDG.E.U8 R11, desc[UR6][R2.64+0x2] ;  /* 0x00000206020b7981 */ /* 0x000ea2000c1e1100 */
[----:B------:R-:W-:-:S02]  /*0b70*/  IADD3 R6, P1, PT, R2, 0x4, RZ ;  /* 0x0000000402067810 */ /* 0x000fc40007f3e0ff */
[----:B------:R-:W-:Y:S01]  /*0b80*/  IADD3 R0, P2, PT, R4, 0x4, RZ ;  /* 0x0000000404007810 */ /* 0x000fe20007f5e0ff */
[----:B--2---:R-:W-:Y:S04]  /*0b90*/  STG.E.U8 desc[UR6][R4.64+0x2], R11 ;  /* 0x0000020b04007986 */ /* 0x004fe8000c101106 */
[----:B------:R0:W2:Y:S01]  /*0ba0*/  LDG.E.U8 R13, desc[UR6][R2.64+0x3] ;  /* 0x00000306020d7981 */ /* 0x0000a2000c1e1100 */
[----:B------:R-:W-:Y:S02]  /*0bb0*/  IMAD.X R17, RZ, RZ, R3, P1 ;  /* 0x000000ffff117224 */ /* 0x000fe400008e0603 */
[----:B------:R-:W-:Y:S02]  /*0bc0*/  IMAD.X R15, RZ, RZ, R5, P2 ;  /* 0x000000ffff0f7224 */ /* 0x000fe400010e0605 */
[----:B0-----:R-:W-:-:S02]  /*0bd0*/  IMAD.MOV.U32 R2, RZ, RZ, R6 ;  /* 0x000000ffff027224 */ /* 0x001fc400078e0006 */
[----:B------:R-:W-:Y:S01]  /*0be0*/  IMAD.MOV.U32 R3, RZ, RZ, R17 ;  /* 0x000000ffff037224 */ /* 0x000fe200078e0011 */
[----:B--2---:R0:W-:Y:S02]  /*0bf0*/  STG.E.U8 desc[UR6][R4.64+0x3], R13 ;  /* 0x0000030d04007986 */ /* 0x0041e4000c101106 */
[----:B0-----:R-:W-:Y:S02]  /*0c00*/  IMAD.MOV.U32 R4, RZ, RZ, R0 ;  /* 0x000000ffff047224 */ /* 0x001fe400078e0000 */
[----:B------:R-:W-:-:S07]  /*0c10*/  IMAD.MOV.U32 R5, RZ, RZ, R15 ;  /* 0x000000ffff057224 */ /* 0x000fce00078e000f */
.L_x_10:
[----:B------:R-:W-:Y:S05]  /*0c20*/  @!P0 EXIT ;  /* 0x000000000000894d */ /* 0x000fea0003800000 */
[----:B------:R-:W-:-:S12]  /*0c30*/  UIADD3 UR4, UPT, UPT, -UR4, URZ, URZ ;  /* 0x000000ff04047290 */ /* 0x000fd8000fffe1ff */
.L_x_11:
[----:B------:R-:W2:Y:S01]  /*0c40*/  LDG.E.U8 R11, desc[UR6][R2.64] ;  /* 0x00000006020b7981 */ /* 0x000ea2000c1e1100 */
[----:B------:R-:W-:Y:S01]  /*0c50*/  UIADD3 UR4, UPT, UPT, UR4, 0x1, URZ ;  /* 0x0000000104047890 */ /* 0x000fe2000fffe0ff */
[----:B------:R-:W-:Y:S02]  /*0c60*/  IADD3 R6, P2, PT, R4, 0x1, RZ ;  /* 0x0000000104067810 */ /* 0x000fe40007f5e0ff */
[----:B------:R-:W-:-:S03]  /*0c70*/  IADD3 R8, P1, PT, R2, 0x1, RZ ;  /* 0x0000000102087810 */ /* 0x000fc60007f3e0ff */
[----:B------:R-:W-:Y:S01]  /*0c80*/  ISETP.NE.AND P0, PT, RZ, UR4, PT ;  /* 0x00000004ff007c0c */ /* 0x000fe2000bf05270 */
[----:B------:R-:W-:Y:S02]  /*0c90*/  IMAD.X R7, RZ, RZ, R5, P2 ;  /* 0x000000ffff077224 */ /* 0x000fe400010e0605 */
[----:B------:R-:W-:Y:S01]  /*0ca0*/  IMAD.X R9, RZ, RZ, R3, P1 ;  /* 0x000000ffff097224 */ /* 0x000fe200008e0603 */
[----:B--2---:R0:W-:Y:S09]  /*0cb0*/  STG.E.U8 desc[UR6][R4.64], R11 ;  /* 0x0000000b04007986 */ /* 0x0041f2000c101106 */
[----:B------:R-:W-:Y:S05]  /*0cc0*/  @!P0 EXIT ;  /* 0x000000000000894d */ /* 0x000fea0003800000 */
[----:B0-----:R-:W-:Y:S02]  /*0cd0*/  IMAD.MOV.U32 R4, RZ, RZ, R6 ;  /* 0x000000ffff047224 */ /* 0x001fe400078e0006 */
[----:B------:R-:W-:Y:S02]  /*0ce0*/  IMAD.MOV.U32 R5, RZ, RZ, R7 ;  /* 0x000000ffff057224 */ /* 0x000fe400078e0007 */
[----:B------:R-:W-:Y:S02]  /*0cf0*/  IMAD.MOV.U32 R2, RZ, RZ, R8 ;  /* 0x000000ffff027224 */ /* 0x000fe400078e0008 */
[----:B------:R-:W-:Y:S01]  /*0d00*/  IMAD.MOV.U32 R3, RZ, RZ, R9 ;  /* 0x000000ffff037224 */ /* 0x000fe200078e0009 */
[----:B------:R-:W-:Y:S06]  /*0d10*/  BRA `(.L_x_11) ;  /* 0xfffffffc00c87947 */ /* 0x000fec000383ffff */
.L_x_6:
[----:B------:R-:W-:-:S13]  /*0d20*/  ISETP.NE.AND P0, PT, R11, RZ, PT ;  /* 0x000000ff0b00720c */ /* 0x000fda0003f05270 */
[----:B------:R-:W-:Y:S05]  /*0d30*/  @!P0 EXIT ;  /* 0x000000000000894d */ /* 0x000fea0003800000 */
[C---:B------:R-:W-:Y:S02]  /*0d40*/  ISETP.GE.U32.AND P2, PT, R11.reuse, 0x10, PT ;  /* 0x000000100b00780c */ /* 0x040fe40003f46070 */
[C---:B------:R-:W-:Y:S02]  /*0d50*/  IADD3 R7, PT, PT, R11.reuse, -0x1, RZ ;  /* 0xffffffff0b077810 */ /* 0x040fe40007ffe0ff */
[----:B------:R-:W-:Y:S02]  /*0d60*/  LOP3.LUT R6, R11, 0xf, RZ, 0xc0, !PT ;  /* 0x0000000f0b067812 */ /* 0x000fe400078ec0ff */
[----:B------:R-:W-:Y:S02]  /*0d70*/  SHF.R.S32.HI R9, RZ, 0x1f, R7 ;  /* 0x0000001fff097819 */ /* 0x000fe40000011407 */
[-C--:B------:R-:W-:Y:S02]  /*0d80*/  IADD3 R4, P0, PT, R4, R7.reuse, RZ ;  /* 0x0000000704047210 */ /* 0x080fe40007f1e0ff */
[----:B------:R-:W-:-:S03]  /*0d90*/  IADD3 R2, P1, PT, R2, R7, RZ ;  /* 0x0000000702027210 */ /* 0x000fc60007f3e0ff */
[--C-:B------:R-:W-:Y:S02]  /*0da0*/  IMAD.X R5, R5, 0x1, R9.reuse, P0 ;  /* 0x0000000105057824 */ /* 0x100fe400000e0609 */
[----:B------:R-:W-:Y:S01]  /*0db0*/  IMAD.X R3, R3, 0x1, R9, P1 ;  /* 0x0000000103037824 */ /* 0x000fe200008e0609 */
[----:B------:R-:W-:Y:S07]  /*0dc0*/  @!P2 BRA `(.L_x_12) ;  /* 0x0000000000c8a947 */ /* 0x000fee0003800000 */
[----:B------:R-:W-:Y:S01]  /*0dd0*/  LOP3.LUT R0, R11, 0xfffffff0, RZ, 0xc0, !PT ;  /* 0xfffffff00b007812 */ /* 0x000fe200078ec0ff */
[----:B------:R-:W-:Y:S02]  /*0de0*/  IMAD.MOV.U32 R10, RZ, RZ, R4 ;  /* 0x000000ffff0a7224 */ /* 0x000fe400078e0004 */
[----:B------:R-:W-:Y:S02]  /*0df0*/  IMAD.MOV.U32 R15, RZ, RZ, R5 ;  /* 0x000000ffff0f7224 */ /* 0x000fe400078e0005 */
[----:B------:R-:W-:Y:S02]  /*0e00*/  IMAD.MOV.U32 R8, RZ, RZ, R2 ;  /* 0x000000ffff087224 */ /* 0x000fe400078e0002 */
[----:B------:R-:W-:-:S07]  /*0e10*/  IMAD.MOV R0, RZ, RZ, -R0 ;  /* 0x000000ffff007224 */ /* 0x000fce00078e0a00 */
.L_x_13:
[----:B------:R-:W-:-:S05]  /*0e20*/  IMAD.MOV.U32 R2, RZ, RZ, R8 ;  /* 0x000000ffff027224 */ /* 0x000fca00078e0008 */
[----:B------:R-:W2:Y:S01]  /*0e30*/  LDG.E.U8 R7, desc[UR6][R2.64] ;  /* 0x0000000602077981 */ /* 0x000ea2000c1e1100 */
[----:B------:R-:W-:Y:S02]  /*0e40*/  IMAD.MOV.U32 R4, RZ, RZ, R10 ;  /* 0x000000ffff047224 */ /* 0x000fe400078e000a */
        /* <DEDUP_REMOVED lines=33> */
[----:B------:R-:W-:Y:S02]  /*1060*/  IADD3 R10, P2, PT, R4, -0x10, RZ ;  /* 0xfffffff0040a7810 */ /* 0x000fe40007f5e0ff */
[----:B------:R-:W-:Y:S02]  /*1070*/  IADD3 R8, P1, PT, R2, -0x10, RZ ;  /* 0xfffffff002087810 */ /* 0x000fe40007f3e0ff */
[----:B----4-:R-:W-:-:S02]  /*1080*/  IADD3.X R15, PT, PT, R5, -0x1, RZ, P2, !PT ;  /* 0xffffffff050f7810 */ /* 0x010fc400017fe4ff */
[----:B0-----:R-:W-:Y:S01]  /*1090*/  IADD3.X R3, PT, PT, R3, -0x1, RZ, P1, !PT ;  /* 0xffffffff03037810 */ /* 0x001fe20000ffe4ff */
[----:B------:R-:W-:Y:S01]  /*10a0*/  IMAD.MOV.U32 R2, RZ, RZ, R8 ;  /* 0x000000ffff027224 */ /* 0x000fe200078e0008 */
[----:B--2---:R0:W-:Y:S02]  /*10b0*/  STG.E.U8 desc[UR6][R4.64+-0xf], R13 ;  /* 0xfffff10d04007986 */ /* 0x0041e4000c101106 */
[----:B0-----:R-:W-:Y:S01]  /*10c0*/  IMAD.MOV.U32 R4, RZ, RZ, R10 ;  /* 0x000000ffff047224 */ /* 0x001fe200078e000a */
[----:B------:R-:W-:Y:S01]  /*10d0*/  MOV R5, R15 ;  /* 0x0000000f00057202 */ /* 0x000fe20000000f00 */
[----:B------:R-:W-:Y:S06]  /*10e0*/  @P0 BRA `(.L_x_13) ;  /* 0xfffffffc004c0947 */ /* 0x000fec000383ffff */
.L_x_12:
        /* <DEDUP_REMOVED lines=12> */
[----:B--2---:R-:W-:Y:S04]  /*11b0*/  STG.E.U8 desc[UR6][R4.64+-0x2], R11 ;  /* 0xfffffe0b04007986 */ /* 0x004fe8000c101106 */
[----:B------:R-:W2:Y:S04]  /*11c0*/  LDG.E.U8 R13, desc[UR6][R2.64+-0x3] ;  /* 0xfffffd06020d7981 */ /* 0x000ea8000c1e1100 */
[----:B--2---:R2:W-:Y:S04]  /*11d0*/  STG.E.U8 desc[UR6][R4.64+-0x3], R13 ;  /* 0xfffffd0d04007986 */ /* 0x0045e8000c101106 */
[----:B------:R-:W3:Y:S04]  /*11e0*/  LDG.E.U8 R15, desc[UR6][R2.64+-0x4] ;  /* 0xfffffc06020f7981 */ /* 0x000ee8000c1e1100 */
[----:B---3--:R-:W-:Y:S04]  /*11f0*/  STG.E.U8 desc[UR6][R4.64+-0x4], R15 ;  /* 0xfffffc0f04007986 */ /* 0x008fe8000c101106 */
[----:B------:R-:W3:Y:S04]  /*1200*/  LDG.E.U8 R17, desc[UR6][R2.64+-0x5] ;  /* 0xfffffb0602117981 */ /* 0x000ee8000c1e1100 */
[----:B---3--:R-:W-:Y:S04]  /*1210*/  STG.E.U8 desc[UR6][R4.64+-0x5], R17 ;  /* 0xfffffb1104007986 */ /* 0x008fe8000c101106 */
[----:B0-----:R-:W3:Y:S01]  /*1220*/  LDG.E.U8 R7, desc[UR6][R2.64+-0x6] ;  /* 0xfffffa0602077981 */ /* 0x001ee2000c1e1100 */
[----:B------:R-:W-:-:S02]  /*1230*/  IADD3 R6, P0, PT, R2, -0x8, RZ ;  /* 0xfffffff802067810 */ /* 0x000fc40007f1e0ff */
[----:B------:R-:W-:Y:S01]  /*1240*/  IADD3 R0, P1, PT, R4, -0x8, RZ ;  /* 0xfffffff804007810 */ /* 0x000fe20007f3e0ff */
[----:B---3--:R-:W-:Y:S04]  /*1250*/  STG.E.U8 desc[UR6][R4.64+-0x6], R7 ;  /* 0xfffffa0704007986 */ /* 0x008fe8000c101106 */
[----:B-1----:R0:W3:Y:S01]  /*1260*/  LDG.E.U8 R9, desc[UR6][R2.64+-0x7] ;  /* 0xfffff90602097981 */ /* 0x0020e2000c1e1100 */
[----:B--2---:R-:W-:Y:S02]  /*1270*/  IADD3.X R13, PT, PT, R3, -0x1, RZ, P0, !PT ;  /* 0xffffffff030d7810 */ /* 0x004fe400007fe4ff */
[----:B------:R-:W-:Y:S01]  /*1280*/  IADD3.X R11, PT, PT, R5, -0x1, RZ, P1, !PT ;  /* 0xffffffff050b7810 */ /* 0x000fe20000ffe4ff */
[----:B0-----:R-:W-:Y:S02]  /*1290*/  IMAD.MOV.U32 R2, RZ, RZ, R6 ;  /* 0x000000ffff027224 */ /* 0x001fe400078e0006 */
[----:B------:R-:W-:Y:S01]  /*12a0*/  IMAD.MOV.U32 R3, RZ, RZ, R13 ;  /* 0x000000ffff037224 */ /* 0x000fe200078e000d */
[----:B---3--:R0:W-:Y:S02]  /*12b0*/  STG.E.U8 desc[UR6][R4.64+-0x7], R9 ;  /* 0xfffff90904007986 */ /* 0x0081e4000c101106 */
[----:B0-----:R-:W-:-:S02]  /*12c0*/  IMAD.MOV.U32 R4, RZ, RZ, R0 ;  /* 0x000000ffff047224 */ /* 0x001fc400078e0000 */
[----:B------:R-:W-:-:S07]  /*12d0*/  IMAD.MOV.U32 R5, RZ, RZ, R11 ;  /* 0x000000ffff057224 */ /* 0x000fce00078e000b */
.L_x_14:
        /* <DEDUP_REMOVED lines=10> */
[----:B------:R-:W-:-:S02]  /*1380*/  IADD3 R6, P0, PT, R2, -0x4, RZ ;  /* 0xfffffffc02067810 */ /* 0x000fc40007f1e0ff */
[----:B------:R-:W-:Y:S01]  /*1390*/  IADD3 R0, P1, PT, R4, -0x4, RZ ;  /* 0xfffffffc04007810 */ /* 0x000fe20007f3e0ff */
[----:B--2---:R-:W-:Y:S04]  /*13a0*/  STG.E.U8 desc[UR6][R4.64+-0x2], R11 ;  /* 0xfffffe0b04007986 */ /* 0x004fe8000c101106 */
[----:B------:R0:W2:Y:S01]  /*13b0*/  LDG.E.U8 R13, desc[UR6][R2.64+-0x3] ;  /* 0xfffffd06020d7981 */ /* 0x0000a2000c1e1100 */
[----:B------:R-:W-:Y:S02]  /*13c0*/  IADD3.X R17, PT, PT, R3, -0x1, RZ, P0, !PT ;  /* 0xffffffff03117810 */ /* 0x000fe400007fe4ff */
[----:B------:R-:W-:Y:S01]  /*13d0*/  IADD3.X R15, PT, PT, R5, -0x1, RZ, P1, !PT ;  /* 0xffffffff050f7810 */ /* 0x000fe20000ffe4ff */
[----:B0-----:R-:W-:Y:S02]  /*13e0*/  IMAD.MOV.U32 R2, RZ, RZ, R6 ;  /* 0x000000ffff027224 */ /* 0x001fe400078e0006 */
[----:B------:R-:W-:Y:S01]  /*13f0*/  IMAD.MOV.U32 R3, RZ, RZ, R17 ;  /* 0x000000ffff037224 */ /* 0x000fe200078e0011 */
[----:B--2---:R0:W-:Y:S02]  /*1400*/  STG.E.U8 desc[UR6][R4.64+-0x3], R13 ;  /* 0xfffffd0d04007986 */ /* 0x0041e4000c101106 */
[----:B0-----:R-:W-:-:S02]  /*1410*/  IMAD.MOV.U32 R4, RZ, RZ, R0 ;  /* 0x000000ffff047224 */ /* 0x001fc400078e0000 */
[----:B------:R-:W-:-:S07]  /*1420*/  IMAD.MOV.U32 R5, RZ, RZ, R15 ;  /* 0x000000ffff057224 */ /* 0x000fce00078e000f */
.L_x_15:
[----:B------:R-:W-:Y:S05]  /*1430*/  @!P2 EXIT ;  /* 0x000000000000a94d */ /* 0x000fea0003800000 */
[----:B------:R-:W-:-:S12]  /*1440*/  UIADD3 UR4, UPT, UPT, -UR4, URZ, URZ ;  /* 0x000000ff04047290 */ /* 0x000fd8000fffe1ff */
.L_x_16:
[----:B------:R0:W2:Y:S01]  /*1450*/  LDG.E.U8 R7, desc[UR6][R2.64] ;  /* 0x0000000602077981 */ /* 0x0000a2000c1e1100 */
[----:B------:R-:W-:Y:S01]  /*1460*/  UIADD3 UR4, UPT, UPT, UR4, 0x1, URZ ;  /* 0x0000000104047890 */ /* 0x000fe2000fffe0ff */
[----:B------:R-:W-:-:S03]  /*1470*/  IADD3 R0, P1, PT, R4, -0x1, RZ ;  /* 0xffffffff04007810 */ /* 0x000fc60007f3e0ff */
[----:B------:R-:W-:Y:S01]  /*1480*/  UISETP.NE.AND UP0, UPT, UR4, URZ, UPT ;  /* 0x000000ff0400728c */ /* 0x000fe2000bf05270 */
[----:B------:R-:W-:Y:S02]  /*1490*/  IADD3.X R9, PT, PT, R5, -0x1, RZ, P1, !PT ;  /* 0xffffffff05097810 */ /* 0x000fe40000ffe4ff */
[----:B0-----:R-:W-:-:S04]  /*14a0*/  IADD3 R2, P0, PT, R2, -0x1, RZ ;  /* 0xffffffff02027810 */ /* 0x001fc80007f1e0ff */
[----:B------:R-:W-:Y:S01]  /*14b0*/  IADD3.X R3, PT, PT, R3, -0x1, RZ, P0, !PT ;  /* 0xffffffff03037810 */ /* 0x000fe200007fe4ff */
[----:B--2---:R0:W-:Y:S02]  /*14c0*/  STG.E.U8 desc[UR6][R4.64], R7 ;  /* 0x0000000704007986 */ /* 0x0041e4000c101106 */
[----:B0-----:R-:W-:Y:S02]  /*14d0*/  IMAD.MOV.U32 R4, RZ, RZ, R0 ;  /* 0x000000ffff047224 */ /* 0x001fe400078e0000 */
[----:B------:R-:W-:Y:S01]  /*14e0*/  IMAD.MOV.U32 R5, RZ, RZ, R9 ;  /* 0x000000ffff057224 */ /* 0x000fe200078e0009 */
[----:B------:R-:W-:Y:S06]  /*14f0*/  BRA.U UP0, `(.L_x_16) ;  /* 0xfffffffd00d47547 */ /* 0x000fec000b83ffff */
[----:B------:R-:W-:Y:S05]  /*1500*/  EXIT ;  /* 0x000000000000794d */ /* 0x000fea0003800000 */
.L_x_17:
[----:B------:R-:W-:-:S00]  /*1510*/  BRA `(.L_x_17) ;  /* 0xfffffffc00fc7947 */ /* 0x000fc0000383ffff */
[----:B------:R-:W-:-:S00]  /*1520*/  NOP ;  /* 0x0000000000007918 */ /* 0x000fc00000000000 */
        /* <DEDUP_REMOVED lines=13> */
.L_x_18:


//--------------------- .nv.shared.reserved.0     --------------------------
	.section	.nv.shared.reserved.0,"aw",@nobits
	.weak		__nv_reservedSMEM_offset_0_alias
	.size		__nv_reservedSMEM_offset_0_alias, 0, 64
	.other		__nv_reservedSMEM_offset_0_alias,@"STO_CUDA_RESERVED_SHARED STV_DEFAULT"
__nv_reservedSMEM_offset_0_alias:
	.zero		0
	.zero		64


//--------------------- .nv.constant0._Z6d_GrepPcS_S_ii --------------------------
	.section	.nv.constant0._Z6d_GrepPcS_S_ii,"a",@progbits
	.sectionflags	@""
	.align	4
.nv.constant0._Z6d_GrepPcS_S_ii:
	.zero		928


//--------------------- SYMBOLS --------------------------

	.type		.nv.reservedSmem.offset0,@object
	.size		.nv.reservedSmem.offset0,0x4
